//
// Generated by NVIDIA NVVM Compiler
//
// Compiler Build ID: CL-36424714
// Cuda compilation tools, release 13.0, V13.0.88
// Based on NVVM 20.0.0
//

.version 9.0
.target sm_100
.address_size 64

	// .globl	_Z12atomicKernelPiS_S_

.visible .entry _Z12atomicKernelPiS_S_(
	.param .u64 .ptr .align 1 _Z12atomicKernelPiS_S__param_0,
	.param .u64 .ptr .align 1 _Z12atomicKernelPiS_S__param_1,
	.param .u64 .ptr .align 1 _Z12atomicKernelPiS_S__param_2
)
{
	.reg .pred 	%p<2>;
	.reg .b32 	%r<9>;
	.reg .b64 	%rd<9>;

	ld.param.u64 	%rd1, [_Z12atomicKernelPiS_S__param_0];
	ld.param.u64 	%rd2, [_Z12atomicKernelPiS_S__param_1];
	ld.param.u64 	%rd3, [_Z12atomicKernelPiS_S__param_2];
	mov.u32 	%r2, %ctaid.x;
	mov.u32 	%r3, %ntid.x;
	mov.u32 	%r4, %tid.x;
	mad.lo.s32 	%r1, %r2, %r3, %r4;
	setp.gt.s32 	%p1, %r1, 1023;
	@%p1 bra 	$L__BB0_2;
	cvta.to.global.u64 	%rd4, %rd3;
	cvta.to.global.u64 	%rd5, %rd1;
	cvta.to.global.u64 	%rd6, %rd2;
	mul.wide.s32 	%rd7, %r1, 4;
	add.s64 	%rd8, %rd4, %rd7;
	ld.global.u32 	%r5, [%rd8];
	atom.global.max.s32 	%r6, [%rd5], %r5;
	ld.global.u32 	%r7, [%rd8];
	atom.global.min.s32 	%r8, [%rd6], %r7;
$L__BB0_2:
	ret;

}


// ===== COMPILED SASS (sm_100) =====

	.target	sm_100

	.elftype	@"ET_EXEC"


//--------------------- .note.nv.tkinfo           --------------------------
	.section	.note.nv.tkinfo,"",@"SHT_NOTE"
	.sectionflags	@"SHF_NOTE_NV_TKINFO"
	.tkinfo
        /*0018*/ 	.word	0x00000002
        /*0030*/ 	.string	""
        /*0030*/ 	.string	"ptxas"
        /*0030*/ 	.string	"Cuda compilation tools, release 13.0, V13.0.88"
        /*0030*/ 	.string	"Build cuda_13.0.r13.0/compiler.36424714_0"
        /*0030*/ 	.string	"-arch sm_100 -m 64 "



//--------------------- .note.nv.cuinfo           --------------------------
	.section	.note.nv.cuinfo,"",@"SHT_NOTE"
	.sectionflags	@"SHF_NOTE_NV_CUINFO"
        /*0018*/ 	.short	0x0002
        /*001a*/ 	.short	0x0064
        /*001c*/ 	.short	0x0082
	.zero		2


//--------------------- .nv.info                  --------------------------
	.section	.nv.info,"",@"SHT_CUDA_INFO"
	.align	4


	//----- nvinfo : EIATTR_REGCOUNT
	.align		4
        /*0000*/ 	.byte	0x04, 0x2f
        /*0002*/ 	.short	(.L_1 - .L_0)
	.align		4
.L_0:
        /*0004*/ 	.word	index@(_Z12atomicKernelPiS_S_)
        /*0008*/ 	.word	0x0000000e


	//----- nvinfo : EIATTR_FRAME_SIZE
	.align		4
.L_1:
        /*000c*/ 	.byte	0x04, 0x11
        /*000e*/ 	.short	(.L_3 - .L_2)
	.align		4
.L_2:
        /*0010*/ 	.word	index@(_Z12atomicKernelPiS_S_)
        /*0014*/ 	.word	0x00000000


	//----- nvinfo : EIATTR_MIN_STACK_SIZE
	.align		4
.L_3:
        /*0018*/ 	.byte	0x04, 0x12
        /*001a*/ 	.short	(.L_5 - .L_4)
	.align		4
.L_4:
        /*001c*/ 	.word	index@(_Z12atomicKernelPiS_S_)
        /*0020*/ 	.word	0x00000000
.L_5:


//--------------------- .nv.compat                --------------------------
	.section	.nv.compat,"",@"SHT_CUDA_COMPAT_INFO"
	.align	4
        /*0000*/ 	.byte	0x02, 0x09, 0x00, 0x00, 0x02, 0x02, 0x01, 0x00, 0x02, 0x05, 0x05, 0x00, 0x03, 0x07, 0x01, 0x01
        /*0010*/ 	.byte	0x02, 0x03, 0x00, 0x00, 0x02, 0x06, 0x01, 0x00, 0x04, 0x0b, 0x08, 0x00, 0x09, 0x00, 0x00, 0x00
        /*0020*/ 	.byte	0x00, 0x00, 0x00, 0x00


//--------------------- .nv.info._Z12atomicKernelPiS_S_ --------------------------
	.section	.nv.info._Z12atomicKernelPiS_S_,"",@"SHT_CUDA_INFO"
	.sectionflags	@""
	.align	4


	//----- nvinfo : EIATTR_CUDA_API_VERSION
	.align		4
        /*0000*/ 	.byte	0x04, 0x37
        /*0002*/ 	.short	(.L_7 - .L_6)
.L_6:
        /*0004*/ 	.word	0x00000082


	//----- nvinfo : EIATTR_KPARAM_INFO
	.align		4
.L_7:
        /*0008*/ 	.byte	0x04, 0x17
        /*000a*/ 	.short	(.L_9 - .L_8)
.L_8:
        /*000c*/ 	.word	0x00000000
        /*0010*/ 	.short	0x0002
        /*0012*/ 	.short	0x0010
        /*0014*/ 	.byte	0x00, 0xf5, 0x21, 0x00


	//----- nvinfo : EIATTR_KPARAM_INFO
	.align		4
.L_9:
        /*0018*/ 	.byte	0x04, 0x17
        /*001a*/ 	.short	(.L_11 - .L_10)
.L_10:
        /*001c*/ 	.word	0x00000000
        /*0020*/ 	.short	0x0001
        /*0022*/ 	.short	0x0008
        /*0024*/ 	.byte	0x00, 0xf5, 0x21, 0x00


	//----- nvinfo : EIATTR_KPARAM_INFO
	.align		4
.L_11:
        /*0028*/ 	.byte	0x04, 0x17
        /*002a*/ 	.short	(.L_13 - .L_12)
.L_12:
        /*002c*/ 	.word	0x00000000
        /*0030*/ 	.short	0x0000
        /*0032*/ 	.short	0x0000
        /*0034*/ 	.byte	0x00, 0xf5, 0x21, 0x00


	//----- nvinfo : EIATTR_SPARSE_MMA_MASK
	.align		4
.L_13:
        /*0038*/ 	.byte	0x03, 0x50
        /*003a*/ 	.short	0x0000


	//----- nvinfo : EIATTR_MAXREG_COUNT
	.align		4
        /*003c*/ 	.byte	0x03, 0x1b
        /*003e*/ 	.short	0x00ff


	//----- nvinfo : EIATTR_MERCURY_ISA_VERSION
	.align		4
        /*0040*/ 	.byte	0x03, 0x5f
        /*0042*/ 	.short	0x0101


	//----- nvinfo : EIATTR_INT_WARP_WIDE_INSTR_OFFSETS
	.align		4
        /*0044*/ 	.byte	0x04, 0x31
        /*0046*/ 	.short	(.L_15 - .L_14)


	//   ....[0]....
.L_14:
        /*0048*/ 	.word	0x000000c0


	//   ....[1]....
        /*004c*/ 	.word	0x00000100


	//   ....[2]....
        /*0050*/ 	.word	0x00000150


	//----- nvinfo : EIATTR_VRC_CTA_INIT_COUNT
	.align		4
.L_15:
        /*0054*/ 	.byte	0x02, 0x4a
	.zero		1
	.zero		1


	//----- nvinfo : EIATTR_EXIT_INSTR_OFFSETS
	.align		4
        /*0058*/ 	.byte	0x04, 0x1c
        /*005a*/ 	.short	(.L_17 - .L_16)


	//   ....[0]....
.L_16:
        /*005c*/ 	.word	0x00000060


	//   ....[1]....
        /*0060*/ 	.word	0x00000180


	//----- nvinfo : EIATTR_CBANK_PARAM_SIZE
	.align		4
.L_17:
        /*0064*/ 	.byte	0x03, 0x19
        /*0066*/ 	.short	0x0018


	//----- nvinfo : EIATTR_PARAM_CBANK
	.align		4
        /*0068*/ 	.byte	0x04, 0x0a
        /*006a*/ 	.short	(.L_19 - .L_18)
	.align		4
.L_18:
        /*006c*/ 	.word	index@(.nv.constant0._Z12atomicKernelPiS_S_)
        /*0070*/ 	.short	0x0380
        /*0072*/ 	.short	0x0018


	//----- nvinfo : EIATTR_SW_WAR
	.align		4
.L_19:
        /*0074*/ 	.byte	0x04, 0x36
        /*0076*/ 	.short	(.L_21 - .L_20)
.L_20:
        /*0078*/ 	.word	0x00000008
.L_21:


//--------------------- .nv.callgraph             --------------------------
	.section	.nv.callgraph,"",@"SHT_CUDA_CALLGRAPH"
	.align	4
	.sectionentsize	8
	.align		4
        /*0000*/ 	.word	0x00000000
	.align		4
        /*0004*/ 	.word	0xffffffff
	.align		4
        /*0008*/ 	.word	0x00000000
	.align		4
        /*000c*/ 	.word	0xfffffffe
	.align		4
        /*0010*/ 	.word	0x00000000
	.align		4
        /*0014*/ 	.word	0xfffffffd
	.align		4
        /*0018*/ 	.word	0x00000000
	.align		4
        /*001c*/ 	.word	0xfffffffc


//--------------------- .text._Z12atomicKernelPiS_S_ --------------------------
	.section	.text._Z12atomicKernelPiS_S_,"ax",@progbits
	.align	128
        .global         _Z12atomicKernelPiS_S_
        .type           _Z12atomicKernelPiS_S_,@function
        .size           _Z12atomicKernelPiS_S_,(.L_x_1 - _Z12atomicKernelPiS_S_)
        .other          _Z12atomicKernelPiS_S_,@"STO_CUDA_ENTRY STV_DEFAULT"
_Z12atomicKernelPiS_S_:
.text._Z12atomicKernelPiS_S_:
[----:B------:R-:W-:Y:S01]  /*0000*/  LDC R1, c[0x0][0x37c] ;  /* 0x0000df00ff017b82 */ /* 0x000fe20000000800 */
[----:B------:R-:W0:Y:S07]  /*0010*/  S2R R0, SR_TID.X ;  /* 0x0000000000007919 */ /* 0x000e2e0000002100 */
[----:B------:R-:W0:Y:S08]  /*0020*/  S2UR UR4, SR_CTAID.X ;  /* 0x00000000000479c3 */ /* 0x000e300000002500 */
[----:B------:R-:W0:Y:S02]  /*0030*/  LDC R5, c[0x0][0x360] ;  /* 0x0000d800ff057b82 */ /* 0x000e240000000800 */
[----:B0-----:R-:W-:-:S05]  /*0040*/  IMAD R5, R5, UR4, R0 ;  /* 0x0000000405057c24 */ /* 0x001fca000f8e0200 */
[----:B------:R-:W-:-:S13]  /*0050*/  ISETP.GT.AND P0, PT, R5, 0x3ff, PT ;  /* 0x000003ff0500780c */ /* 0x000fda0003f04270 */
[----:B------:R-:W-:Y:S05]  /*0060*/  @P0 EXIT ;  /* 0x000000000000094d */ /* 0x000fea0003800000 */
[----:B------:R-:W0:Y:S01]  /*0070*/  LDC.64 R2, c[0x0][0x390] ;  /* 0x0000e400ff027b82 */ /* 0x000e220000000a00 */
[----:B------:R-:W1:Y:S01]  /*0080*/  LDCU.64 UR6, c[0x0][0x358] ;  /* 0x00006b00ff0677ac */ /* 0x000e620008000a00 */
[----:B0-----:R-:W-:-:S05]  /*0090*/  IMAD.WIDE R2, R5, 0x4, R2 ;  /* 0x0000000405027825 */ /* 0x001fca00078e0202 */
[----:B-1----:R-:W2:Y:S01]  /*00a0*/  LDG.E R6, desc[UR6][R2.64] ;  /* 0x0000000602067981 */ /* 0x002ea2000c1e1900 */
[----:B------:R-:W0:Y:S01]  /*00b0*/  LDC.64 R4, c[0x0][0x380] ;  /* 0x0000e000ff047b82 */ /* 0x000e220000000a00 */
[----:B------:R-:W-:Y:S01]  /*00c0*/  VOTEU.ANY UR4, UPT, PT ;  /* 0x0000000000047886 */ /* 0x000fe200038e0100 */
[----:B------:R-:W1:Y:S01]  /*00d0*/  S2R R0, SR_LANEID ;  /* 0x0000000000007919 */ /* 0x000e620000000000 */
[----:B------:R-:W-:-:S06]  /*00e0*/  UFLO.U32 UR4, UR4 ;  /* 0x00000004000472bd */ /* 0x000fcc00080e0000 */
[----:B-1----:R-:W-:Y:S02]  /*00f0*/  ISETP.EQ.U32.AND P0, PT, R0, UR4, PT ;  /* 0x0000000400007c0c */ /* 0x002fe4000bf02070 */
[----:B--2---:R-:W-:-:S13]  /*0100*/  CREDUX.MAX.S32 UR5, R6 ;  /* 0x00000000060572cc */ /* 0x004fda0000000200 */
[----:B------:R-:W-:-:S05]  /*0110*/  IMAD.U32 R9, RZ, RZ, UR5 ;  /* 0x00000005ff097e24 */ /* 0x000fca000f8e00ff */
[----:B0-----:R-:W-:Y:S04]  /*0120*/  @P0 REDG.E.MAX.S32.STRONG.GPU desc[UR6][R4.64], R9 ;  /* 0x000000090400098e */ /* 0x001fe8000d12e306 */
[----:B------:R-:W2:Y:S01]  /*0130*/  LDG.E R0, desc[UR6][R2.64] ;  /* 0x0000000602007981 */ /* 0x000ea2000c1e1900 */
[----:B------:R-:W0:Y:S01]  /*0140*/  LDC.64 R6, c[0x0][0x388] ;  /* 0x0000e200ff067b82 */ /* 0x000e220000000a00 */
[----:B--2---:R-:W-:-:S13]  /*0150*/  CREDUX.MIN.S32 UR4, R0 ;  /* 0x00000000000472cc */ /* 0x004fda0000008200 */
[----:B------:R-:W-:-:S05]  /*0160*/  IMAD.U32 R11, RZ, RZ, UR4 ;  /* 0x00000004ff0b7e24 */ /* 0x000fca000f8e00ff */
[----:B0-----:R-:W-:Y:S01]  /*0170*/  @P0 REDG.E.MIN.S32.STRONG.GPU desc[UR6][R6.64], R11 ;  /* 0x0000000b0600098e */ /* 0x001fe2000c92e306 */
[----:B------:R-:W-:Y:S05]  /*0180*/  EXIT ;  /* 0x000000000000794d */ /* 0x000fea0003800000 */
.L_x_0:
[----:B------:R-:W-:-:S00]  /*0190*/  BRA `(.L_x_0) ;  /* 0xfffffffc00fc7947 */ /* 0x000fc0000383ffff */
[----:B------:R-:W-:-:S00]  /*01a0*/  NOP ;  /* 0x0000000000007918 */ /* 0x000fc00000000000 */
        /* <DEDUP_REMOVED lines=13> */
.L_x_1:


//--------------------- .nv.shared.reserved.0     --------------------------
	.section	.nv.shared.reserved.0,"aw",@nobits
	.weak		__nv_reservedSMEM_offset_0_alias
	.size		__nv_reservedSMEM_offset_0_alias, 0, 64
	.other		__nv_reservedSMEM_offset_0_alias,@"STO_CUDA_RESERVED_SHARED STV_DEFAULT"
__nv_reservedSMEM_offset_0_alias:
	.zero		0
	.zero		64


//--------------------- .nv.constant0._Z12atomicKernelPiS_S_ --------------------------
	.section	.nv.constant0._Z12atomicKernelPiS_S_,"a",@progbits
	.sectionflags	@""
	.align	4
.nv.constant0._Z12atomicKernelPiS_S_:
	.zero		920


//--------------------- SYMBOLS --------------------------

	.type		.nv.reservedSmem.offset0,@object
	.size		.nv.reservedSmem.offset0,0x4
